//
// Generated by NVIDIA NVVM Compiler
//
// Compiler Build ID: CL-36424714
// Cuda compilation tools, release 13.0, V13.0.88
// Based on NVVM 20.0.0
//

.version 9.0
.target sm_100
.address_size 64

	// .globl	_Z19gpu_final_search_64xxyP10subproblemPyS1_

.visible .entry _Z19gpu_final_search_64xxyP10subproblemPyS1_(
	.param .u64 _Z19gpu_final_search_64xxyP10subproblemPyS1__param_0,
	.param .u64 _Z19gpu_final_search_64xxyP10subproblemPyS1__param_1,
	.param .u64 _Z19gpu_final_search_64xxyP10subproblemPyS1__param_2,
	.param .u64 .ptr .align 1 _Z19gpu_final_search_64xxyP10subproblemPyS1__param_3,
	.param .u64 .ptr .align 1 _Z19gpu_final_search_64xxyP10subproblemPyS1__param_4,
	.param .u64 .ptr .align 1 _Z19gpu_final_search_64xxyP10subproblemPyS1__param_5
)
{
	.local .align 16 .b8 	__local_depot0[1024];
	.reg .b64 	%SP;
	.reg .b64 	%SPL;
	.reg .pred 	%p<14>;
	.reg .b32 	%r<6>;
	.reg .b64 	%rd<231>;

	mov.u64 	%SPL, __local_depot0;
	ld.param.u64 	%rd54, [_Z19gpu_final_search_64xxyP10subproblemPyS1__param_1];
	ld.param.u64 	%rd58, [_Z19gpu_final_search_64xxyP10subproblemPyS1__param_2];
	ld.param.u64 	%rd55, [_Z19gpu_final_search_64xxyP10subproblemPyS1__param_3];
	cvta.to.global.u64 	%rd1, %rd55;
	add.u64 	%rd2, %SPL, 0;
	add.u64 	%rd3, %SPL, 256;
	add.u64 	%rd4, %SPL, 512;
	add.u64 	%rd226, %SPL, 768;
	mov.u32 	%r1, %ctaid.x;
	mov.u32 	%r2, %ntid.x;
	mov.u32 	%r3, %tid.x;
	mad.lo.s32 	%r4, %r1, %r2, %r3;
	cvt.s64.s32 	%rd6, %r4;
	setp.le.u64 	%p1, %rd58, %rd6;
	@%p1 bra 	$L__BB0_21;
	setp.lt.s64 	%p2, %rd54, -1;
	@%p2 bra 	$L__BB0_13;
	add.s64 	%rd64, %rd54, 2;
	max.s64 	%rd7, %rd64, 1;
	setp.lt.s64 	%p3, %rd64, 8;
	mov.b64 	%rd224, 0;
	@%p3 bra 	$L__BB0_5;
	and.b64  	%rd224, %rd7, 9223372036854775800;
	add.s64 	%rd221, %rd226, 32;
	add.s64 	%rd220, %rd4, 32;
	add.s64 	%rd219, %rd3, 32;
	add.s64 	%rd218, %rd2, 32;
	mad.lo.s64 	%rd65, %rd6, 1312, %rd1;
	add.s64 	%rd217, %rd65, 544;
	mov.u64 	%rd222, %rd224;
$L__BB0_4:
	.pragma "nounroll";
	ld.global.nc.u64 	%rd66, [%rd217+-288];
	ld.global.nc.u64 	%rd67, [%rd217+-32];
	ld.global.nc.u64 	%rd68, [%rd217+224];
	ld.global.nc.u64 	%rd69, [%rd217+480];
	ld.global.nc.u64 	%rd70, [%rd217+-280];
	st.local.v2.u64 	[%rd218+-32], {%rd66, %rd70};
	ld.global.nc.u64 	%rd71, [%rd217+-24];
	st.local.v2.u64 	[%rd219+-32], {%rd67, %rd71};
	ld.global.nc.u64 	%rd72, [%rd217+232];
	st.local.v2.u64 	[%rd220+-32], {%rd68, %rd72};
	ld.global.nc.u64 	%rd73, [%rd217+488];
	st.local.v2.u64 	[%rd221+-32], {%rd69, %rd73};
	ld.global.nc.u64 	%rd74, [%rd217+-272];
	ld.global.nc.u64 	%rd75, [%rd217+-16];
	ld.global.nc.u64 	%rd76, [%rd217+240];
	ld.global.nc.u64 	%rd77, [%rd217+496];
	ld.global.nc.u64 	%rd78, [%rd217+-264];
	st.local.v2.u64 	[%rd218+-16], {%rd74, %rd78};
	ld.global.nc.u64 	%rd79, [%rd217+-8];
	st.local.v2.u64 	[%rd219+-16], {%rd75, %rd79};
	ld.global.nc.u64 	%rd80, [%rd217+248];
	st.local.v2.u64 	[%rd220+-16], {%rd76, %rd80};
	ld.global.nc.u64 	%rd81, [%rd217+504];
	st.local.v2.u64 	[%rd221+-16], {%rd77, %rd81};
	ld.global.nc.u64 	%rd82, [%rd217+-256];
	ld.global.nc.u64 	%rd83, [%rd217];
	ld.global.nc.u64 	%rd84, [%rd217+256];
	ld.global.nc.u64 	%rd85, [%rd217+512];
	ld.global.nc.u64 	%rd86, [%rd217+-248];
	st.local.v2.u64 	[%rd218], {%rd82, %rd86};
	ld.global.nc.u64 	%rd87, [%rd217+8];
	st.local.v2.u64 	[%rd219], {%rd83, %rd87};
	ld.global.nc.u64 	%rd88, [%rd217+264];
	st.local.v2.u64 	[%rd220], {%rd84, %rd88};
	ld.global.nc.u64 	%rd89, [%rd217+520];
	st.local.v2.u64 	[%rd221], {%rd85, %rd89};
	ld.global.nc.u64 	%rd90, [%rd217+-240];
	ld.global.nc.u64 	%rd91, [%rd217+16];
	ld.global.nc.u64 	%rd92, [%rd217+272];
	ld.global.nc.u64 	%rd93, [%rd217+528];
	ld.global.nc.u64 	%rd94, [%rd217+-232];
	st.local.v2.u64 	[%rd218+16], {%rd90, %rd94};
	ld.global.nc.u64 	%rd95, [%rd217+24];
	st.local.v2.u64 	[%rd219+16], {%rd91, %rd95};
	ld.global.nc.u64 	%rd96, [%rd217+280];
	st.local.v2.u64 	[%rd220+16], {%rd92, %rd96};
	ld.global.nc.u64 	%rd97, [%rd217+536];
	st.local.v2.u64 	[%rd221+16], {%rd93, %rd97};
	add.s64 	%rd222, %rd222, -8;
	add.s64 	%rd221, %rd221, 64;
	add.s64 	%rd220, %rd220, 64;
	add.s64 	%rd219, %rd219, 64;
	add.s64 	%rd218, %rd218, 64;
	add.s64 	%rd217, %rd217, 64;
	setp.ne.s64 	%p4, %rd222, 0;
	@%p4 bra 	$L__BB0_4;
$L__BB0_5:
	and.b64  	%rd27, %rd7, 7;
	setp.eq.s64 	%p5, %rd27, 0;
	@%p5 bra 	$L__BB0_13;
	ld.param.u64 	%rd214, [_Z19gpu_final_search_64xxyP10subproblemPyS1__param_3];
	cvta.to.global.u64 	%rd98, %rd214;
	mad.lo.s64 	%rd99, %rd6, 1312, %rd98;
	add.s64 	%rd28, %rd99, 256;
	and.b64  	%rd29, %rd7, 3;
	setp.lt.u64 	%p6, %rd27, 4;
	@%p6 bra 	$L__BB0_8;
	shl.b64 	%rd100, %rd224, 3;
	add.s64 	%rd101, %rd28, %rd100;
	ld.global.nc.u64 	%rd102, [%rd101];
	add.s64 	%rd103, %rd2, %rd100;
	st.local.u64 	[%rd103], %rd102;
	ld.global.nc.u64 	%rd104, [%rd101+256];
	add.s64 	%rd105, %rd3, %rd100;
	st.local.u64 	[%rd105], %rd104;
	ld.global.nc.u64 	%rd106, [%rd101+512];
	add.s64 	%rd107, %rd4, %rd100;
	st.local.u64 	[%rd107], %rd106;
	ld.global.nc.u64 	%rd108, [%rd101+768];
	add.s64 	%rd109, %rd226, %rd100;
	st.local.u64 	[%rd109], %rd108;
	add.s64 	%rd110, %rd100, 8;
	and.b64  	%rd111, %rd110, 34359738360;
	add.s64 	%rd112, %rd28, %rd111;
	ld.global.nc.u64 	%rd113, [%rd112];
	add.s64 	%rd114, %rd2, %rd111;
	st.local.u64 	[%rd114], %rd113;
	ld.global.nc.u64 	%rd115, [%rd112+256];
	add.s64 	%rd116, %rd3, %rd111;
	st.local.u64 	[%rd116], %rd115;
	ld.global.nc.u64 	%rd117, [%rd112+512];
	add.s64 	%rd118, %rd4, %rd111;
	st.local.u64 	[%rd118], %rd117;
	ld.global.nc.u64 	%rd119, [%rd112+768];
	add.s64 	%rd120, %rd226, %rd111;
	st.local.u64 	[%rd120], %rd119;
	add.s64 	%rd121, %rd100, 16;
	and.b64  	%rd122, %rd121, 34359738360;
	add.s64 	%rd123, %rd28, %rd122;
	ld.global.nc.u64 	%rd124, [%rd123];
	add.s64 	%rd125, %rd2, %rd122;
	st.local.u64 	[%rd125], %rd124;
	ld.global.nc.u64 	%rd126, [%rd123+256];
	add.s64 	%rd127, %rd3, %rd122;
	st.local.u64 	[%rd127], %rd126;
	ld.global.nc.u64 	%rd128, [%rd123+512];
	add.s64 	%rd129, %rd4, %rd122;
	st.local.u64 	[%rd129], %rd128;
	ld.global.nc.u64 	%rd130, [%rd123+768];
	add.s64 	%rd131, %rd226, %rd122;
	st.local.u64 	[%rd131], %rd130;
	add.s64 	%rd132, %rd100, 24;
	and.b64  	%rd133, %rd132, 34359738360;
	add.s64 	%rd134, %rd28, %rd133;
	ld.global.nc.u64 	%rd135, [%rd134];
	add.s64 	%rd136, %rd2, %rd133;
	st.local.u64 	[%rd136], %rd135;
	ld.global.nc.u64 	%rd137, [%rd134+256];
	add.s64 	%rd138, %rd3, %rd133;
	st.local.u64 	[%rd138], %rd137;
	ld.global.nc.u64 	%rd139, [%rd134+512];
	add.s64 	%rd140, %rd4, %rd133;
	st.local.u64 	[%rd140], %rd139;
	ld.global.nc.u64 	%rd141, [%rd134+768];
	add.s64 	%rd142, %rd226, %rd133;
	st.local.u64 	[%rd142], %rd141;
	add.s64 	%rd143, %rd224, 4;
	and.b64  	%rd224, %rd143, 4294967295;
$L__BB0_8:
	setp.eq.s64 	%p7, %rd29, 0;
	@%p7 bra 	$L__BB0_13;
	setp.eq.s64 	%p8, %rd29, 1;
	@%p8 bra 	$L__BB0_11;
	shl.b64 	%rd144, %rd224, 3;
	add.s64 	%rd145, %rd28, %rd144;
	ld.global.nc.u64 	%rd146, [%rd145];
	add.s64 	%rd147, %rd2, %rd144;
	st.local.u64 	[%rd147], %rd146;
	ld.global.nc.u64 	%rd148, [%rd145+256];
	add.s64 	%rd149, %rd3, %rd144;
	st.local.u64 	[%rd149], %rd148;
	ld.global.nc.u64 	%rd150, [%rd145+512];
	add.s64 	%rd151, %rd4, %rd144;
	st.local.u64 	[%rd151], %rd150;
	ld.global.nc.u64 	%rd152, [%rd145+768];
	add.s64 	%rd153, %rd226, %rd144;
	st.local.u64 	[%rd153], %rd152;
	add.s64 	%rd154, %rd144, 8;
	and.b64  	%rd155, %rd154, 34359738360;
	add.s64 	%rd156, %rd28, %rd155;
	ld.global.nc.u64 	%rd157, [%rd156];
	add.s64 	%rd158, %rd2, %rd155;
	st.local.u64 	[%rd158], %rd157;
	ld.global.nc.u64 	%rd159, [%rd156+256];
	add.s64 	%rd160, %rd3, %rd155;
	st.local.u64 	[%rd160], %rd159;
	ld.global.nc.u64 	%rd161, [%rd156+512];
	add.s64 	%rd162, %rd4, %rd155;
	st.local.u64 	[%rd162], %rd161;
	ld.global.nc.u64 	%rd163, [%rd156+768];
	add.s64 	%rd164, %rd226, %rd155;
	st.local.u64 	[%rd164], %rd163;
	add.s64 	%rd165, %rd224, 2;
	and.b64  	%rd224, %rd165, 4294967295;
$L__BB0_11:
	and.b64  	%rd166, %rd7, 1;
	setp.eq.b64 	%p9, %rd166, 1;
	not.pred 	%p10, %p9;
	@%p10 bra 	$L__BB0_13;
	shl.b64 	%rd167, %rd224, 3;
	add.s64 	%rd168, %rd28, %rd167;
	ld.global.nc.u64 	%rd169, [%rd168];
	add.s64 	%rd170, %rd2, %rd167;
	st.local.u64 	[%rd170], %rd169;
	ld.global.nc.u64 	%rd171, [%rd168+256];
	add.s64 	%rd172, %rd3, %rd167;
	st.local.u64 	[%rd172], %rd171;
	ld.global.nc.u64 	%rd173, [%rd168+512];
	add.s64 	%rd174, %rd4, %rd167;
	st.local.u64 	[%rd174], %rd173;
	ld.global.nc.u64 	%rd175, [%rd168+768];
	add.s64 	%rd176, %rd226, %rd167;
	st.local.u64 	[%rd176], %rd175;
$L__BB0_13:
	ld.param.u64 	%rd213, [_Z19gpu_final_search_64xxyP10subproblemPyS1__param_0];
	shl.b64 	%rd178, %rd54, 3;
	add.s64 	%rd179, %rd2, %rd178;
	ld.local.u64 	%rd180, [%rd179];
	add.s64 	%rd181, %rd4, %rd178;
	ld.local.u64 	%rd182, [%rd181];
	or.b64  	%rd183, %rd182, %rd180;
	add.s64 	%rd184, %rd3, %rd178;
	ld.local.u64 	%rd185, [%rd184];
	or.b64  	%rd186, %rd183, %rd185;
	not.b64 	%rd187, %rd186;
	cvt.u32.u64 	%r5, %rd213;
	mov.b64 	%rd188, -1;
	shl.b64 	%rd189, %rd188, %r5;
	not.b64 	%rd34, %rd189;
	and.b64  	%rd227, %rd187, %rd34;
	add.s64 	%rd36, %rd213, -1;
	mov.b64 	%rd229, 0;
	mov.u64 	%rd228, %rd54;
	mov.u64 	%rd230, %rd229;
$L__BB0_14:
	setp.ne.s64 	%p11, %rd227, 0;
	@%p11 bra 	$L__BB0_17;
	setp.le.s64 	%p13, %rd228, %rd54;
	@%p13 bra 	$L__BB0_20;
	add.s64 	%rd42, %rd226, -8;
	ld.local.u64 	%rd227, [%rd226+-8];
	add.s64 	%rd228, %rd228, -1;
	mov.u64 	%rd226, %rd42;
	bra.uni 	$L__BB0_14;
$L__BB0_17:
	setp.ge.s64 	%p12, %rd228, %rd36;
	@%p12 bra 	$L__BB0_19;
	neg.s64 	%rd190, %rd227;
	and.b64  	%rd191, %rd227, %rd190;
	add.s64 	%rd45, %rd228, 1;
	shl.b64 	%rd192, %rd228, 3;
	add.s64 	%rd193, %rd2, %rd192;
	ld.local.u64 	%rd194, [%rd193];
	or.b64  	%rd195, %rd194, %rd191;
	st.local.u64 	[%rd193+8], %rd195;
	add.s64 	%rd196, %rd4, %rd192;
	ld.local.u64 	%rd197, [%rd196];
	or.b64  	%rd198, %rd197, %rd191;
	shr.u64 	%rd199, %rd198, 1;
	st.local.u64 	[%rd196+8], %rd199;
	add.s64 	%rd200, %rd3, %rd192;
	ld.local.u64 	%rd201, [%rd200];
	or.b64  	%rd202, %rd201, %rd191;
	shl.b64 	%rd203, %rd202, 1;
	st.local.u64 	[%rd200+8], %rd203;
	add.s64 	%rd46, %rd226, 8;
	xor.b64  	%rd204, %rd191, %rd227;
	st.local.u64 	[%rd226], %rd204;
	or.b64  	%rd205, %rd199, %rd195;
	or.b64  	%rd206, %rd205, %rd203;
	not.b64 	%rd207, %rd206;
	and.b64  	%rd227, %rd207, %rd34;
	add.s64 	%rd230, %rd230, 1;
	mov.u64 	%rd226, %rd46;
	mov.u64 	%rd228, %rd45;
	bra.uni 	$L__BB0_14;
$L__BB0_19:
	add.s64 	%rd229, %rd229, 1;
	add.s64 	%rd50, %rd226, -8;
	ld.local.u64 	%rd227, [%rd226+-8];
	add.s64 	%rd228, %rd228, -1;
	mov.u64 	%rd226, %rd50;
	bra.uni 	$L__BB0_14;
$L__BB0_20:
	ld.param.u64 	%rd216, [_Z19gpu_final_search_64xxyP10subproblemPyS1__param_5];
	ld.param.u64 	%rd215, [_Z19gpu_final_search_64xxyP10subproblemPyS1__param_4];
	cvta.to.global.u64 	%rd208, %rd216;
	shl.b64 	%rd209, %rd6, 3;
	add.s64 	%rd210, %rd208, %rd209;
	st.global.u64 	[%rd210], %rd229;
	cvta.to.global.u64 	%rd211, %rd215;
	add.s64 	%rd212, %rd211, %rd209;
	st.global.u64 	[%rd212], %rd230;
$L__BB0_21:
	ret;

}


// ===== COMPILED SASS (sm_100) =====

	.target	sm_100

	.elftype	@"ET_EXEC"


//--------------------- .note.nv.tkinfo           --------------------------
	.section	.note.nv.tkinfo,"",@"SHT_NOTE"
	.sectionflags	@"SHF_NOTE_NV_TKINFO"
	.tkinfo
        /*0018*/ 	.word	0x00000002
        /*0030*/ 	.string	""
        /*0030*/ 	.string	"ptxas"
        /*0030*/ 	.string	"Cuda compilation tools, release 13.0, V13.0.88"
        /*0030*/ 	.string	"Build cuda_13.0.r13.0/compiler.36424714_0"
        /*0030*/ 	.string	"-arch sm_100 -m 64 "



//--------------------- .note.nv.cuinfo           --------------------------
	.section	.note.nv.cuinfo,"",@"SHT_NOTE"
	.sectionflags	@"SHF_NOTE_NV_CUINFO"
        /*0018*/ 	.short	0x0002
        /*001a*/ 	.short	0x0064
        /*001c*/ 	.short	0x0082
	.zero		2


//--------------------- .nv.info                  --------------------------
	.section	.nv.info,"",@"SHT_CUDA_INFO"
	.align	4


	//----- nvinfo : EIATTR_REGCOUNT
	.align		4
        /*0000*/ 	.byte	0x04, 0x2f
        /*0002*/ 	.short	(.L_1 - .L_0)
	.align		4
.L_0:
        /*0004*/ 	.word	index@(_Z19gpu_final_search_64xxyP10subproblemPyS1_)
        /*0008*/ 	.word	0x00000020


	//----- nvinfo : EIATTR_FRAME_SIZE
	.align		4
.L_1:
        /*000c*/ 	.byte	0x04, 0x11
        /*000e*/ 	.short	(.L_3 - .L_2)
	.align		4
.L_2:
        /*0010*/ 	.word	index@(_Z19gpu_final_search_64xxyP10subproblemPyS1_)
        /*0014*/ 	.word	0x00000400


	//----- nvinfo : EIATTR_MIN_STACK_SIZE
	.align		4
.L_3:
        /*0018*/ 	.byte	0x04, 0x12
        /*001a*/ 	.short	(.L_5 - .L_4)
	.align		4
.L_4:
        /*001c*/ 	.word	index@(_Z19gpu_final_search_64xxyP10subproblemPyS1_)
        /*0020*/ 	.word	0x00000400
.L_5:


//--------------------- .nv.compat                --------------------------
	.section	.nv.compat,"",@"SHT_CUDA_COMPAT_INFO"
	.align	4
        /*0000*/ 	.byte	0x02, 0x09, 0x00, 0x00, 0x02, 0x02, 0x01, 0x00, 0x02, 0x05, 0x05, 0x00, 0x03, 0x07, 0x01, 0x01
        /*0010*/ 	.byte	0x02, 0x03, 0x00, 0x00, 0x02, 0x06, 0x01, 0x00, 0x04, 0x0b, 0x08, 0x00, 0x09, 0x00, 0x00, 0x00
        /*0020*/ 	.byte	0x00, 0x00, 0x00, 0x00


//--------------------- .nv.info._Z19gpu_final_search_64xxyP10subproblemPyS1_ --------------------------
	.section	.nv.info._Z19gpu_final_search_64xxyP10subproblemPyS1_,"",@"SHT_CUDA_INFO"
	.sectionflags	@""
	.align	4


	//----- nvinfo : EIATTR_CUDA_API_VERSION
	.align		4
        /*0000*/ 	.byte	0x04, 0x37
        /*0002*/ 	.short	(.L_7 - .L_6)
.L_6:
        /*0004*/ 	.word	0x00000082


	//----- nvinfo : EIATTR_KPARAM_INFO
	.align		4
.L_7:
        /*0008*/ 	.byte	0x04, 0x17
        /*000a*/ 	.short	(.L_9 - .L_8)
.L_8:
        /*000c*/ 	.word	0x00000000
        /*0010*/ 	.short	0x0005
        /*0012*/ 	.short	0x0028
        /*0014*/ 	.byte	0x00, 0xf5, 0x21, 0x00


	//----- nvinfo : EIATTR_KPARAM_INFO
	.align		4
.L_9:
        /*0018*/ 	.byte	0x04, 0x17
        /*001a*/ 	.short	(.L_11 - .L_10)
.L_10:
        /*001c*/ 	.word	0x00000000
        /*0020*/ 	.short	0x0004
        /*0022*/ 	.short	0x0020
        /*0024*/ 	.byte	0x00, 0xf5, 0x21, 0x00


	//----- nvinfo : EIATTR_KPARAM_INFO
	.align		4
.L_11:
        /*0028*/ 	.byte	0x04, 0x17
        /*002a*/ 	.short	(.L_13 - .L_12)
.L_12:
        /*002c*/ 	.word	0x00000000
        /*0030*/ 	.short	0x0003
        /*0032*/ 	.short	0x0018
        /*0034*/ 	.byte	0x00, 0xf5, 0x21, 0x00


	//----- nvinfo : EIATTR_KPARAM_INFO
	.align		4
.L_13:
        /*0038*/ 	.byte	0x04, 0x17
        /*003a*/ 	.short	(.L_15 - .L_14)
.L_14:
        /*003c*/ 	.word	0x00000000
        /*0040*/ 	.short	0x0002
        /*0042*/ 	.short	0x0010
        /*0044*/ 	.byte	0x00, 0xf0, 0x21, 0x00


	//----- nvinfo : EIATTR_KPARAM_INFO
	.align		4
.L_15:
        /*0048*/ 	.byte	0x04, 0x17
        /*004a*/ 	.short	(.L_17 - .L_16)
.L_16:
        /*004c*/ 	.word	0x00000000
        /*0050*/ 	.short	0x0001
        /*0052*/ 	.short	0x0008
        /*0054*/ 	.byte	0x00, 0xf0, 0x21, 0x00


	//----- nvinfo : EIATTR_KPARAM_INFO
	.align		4
.L_17:
        /*0058*/ 	.byte	0x04, 0x17
        /*005a*/ 	.short	(.L_19 - .L_18)
.L_18:
        /*005c*/ 	.word	0x00000000
        /*0060*/ 	.short	0x0000
        /*0062*/ 	.short	0x0000
        /*0064*/ 	.byte	0x00, 0xf0, 0x21, 0x00


	//----- nvinfo : EIATTR_SPARSE_MMA_MASK
	.align		4
.L_19:
        /*0068*/ 	.byte	0x03, 0x50
        /*006a*/ 	.short	0x0000


	//----- nvinfo : EIATTR_MAXREG_COUNT
	.align		4
        /*006c*/ 	.byte	0x03, 0x1b
        /*006e*/ 	.short	0x00ff


	//----- nvinfo : EIATTR_MERCURY_ISA_VERSION
	.align		4
        /*0070*/ 	.byte	0x03, 0x5f
        /*0072*/ 	.short	0x0101


	//----- nvinfo : EIATTR_VRC_CTA_INIT_COUNT
	.align		4
        /*0074*/ 	.byte	0x02, 0x4a
	.zero		1
	.zero		1


	//----- nvinfo : EIATTR_EXIT_INSTR_OFFSETS
	.align		4
        /*0078*/ 	.byte	0x04, 0x1c
        /*007a*/ 	.short	(.L_21 - .L_20)


	//   ....[0]....
.L_20:
        /*007c*/ 	.word	0x000000a0


	//   ....[1]....
        /*0080*/ 	.word	0x00001460


	//----- nvinfo : EIATTR_CRS_STACK_SIZE
	.align		4
.L_21:
        /*0084*/ 	.byte	0x04, 0x1e
        /*0086*/ 	.short	(.L_23 - .L_22)
.L_22:
        /*0088*/ 	.word	0x00000000


	//----- nvinfo : EIATTR_CBANK_PARAM_SIZE
	.align		4
.L_23:
        /*008c*/ 	.byte	0x03, 0x19
        /*008e*/ 	.short	0x0030


	//----- nvinfo : EIATTR_PARAM_CBANK
	.align		4
        /*0090*/ 	.byte	0x04, 0x0a
        /*0092*/ 	.short	(.L_25 - .L_24)
	.align		4
.L_24:
        /*0094*/ 	.word	index@(.nv.constant0._Z19gpu_final_search_64xxyP10subproblemPyS1_)
        /*0098*/ 	.short	0x0380
        /*009a*/ 	.short	0x0030


	//----- nvinfo : EIATTR_SW_WAR
	.align		4
.L_25:
        /*009c*/ 	.byte	0x04, 0x36
        /*009e*/ 	.short	(.L_27 - .L_26)
.L_26:
        /*00a0*/ 	.word	0x00000008
.L_27:


//--------------------- .nv.callgraph             --------------------------
	.section	.nv.callgraph,"",@"SHT_CUDA_CALLGRAPH"
	.align	4
	.sectionentsize	8
	.align		4
        /*0000*/ 	.word	0x00000000
	.align		4
        /*0004*/ 	.word	0xffffffff
	.align		4
        /*0008*/ 	.word	0x00000000
	.align		4
        /*000c*/ 	.word	0xfffffffe
	.align		4
        /*0010*/ 	.word	0x00000000
	.align		4
        /*0014*/ 	.word	0xfffffffd
	.align		4
        /*0018*/ 	.word	0x00000000
	.align		4
        /*001c*/ 	.word	0xfffffffc


//--------------------- .text._Z19gpu_final_search_64xxyP10subproblemPyS1_ --------------------------
	.section	.text._Z19gpu_final_search_64xxyP10subproblemPyS1_,"ax",@progbits
	.align	128
        .global         _Z19gpu_final_search_64xxyP10subproblemPyS1_
        .type           _Z19gpu_final_search_64xxyP10subproblemPyS1_,@function
        .size           _Z19gpu_final_search_64xxyP10subproblemPyS1_,(.L_x_15 - _Z19gpu_final_search_64xxyP10subproblemPyS1_)
        .other          _Z19gpu_final_search_64xxyP10subproblemPyS1_,@"STO_CUDA_ENTRY STV_DEFAULT"
_Z19gpu_final_search_64xxyP10subproblemPyS1_:
.text._Z19gpu_final_search_64xxyP10subproblemPyS1_:
[----:B------:R-:W0:Y:S01]  /*0000*/  LDC R1, c[0x0][0x37c] ;  /* 0x0000df00ff017b82 */ /* 0x000e220000000800 */
[----:B------:R-:W1:Y:S07]  /*0010*/  S2R R3, SR_TID.X ;  /* 0x0000000000037919 */ /* 0x000e6e0000002100 */
[----:B------:R-:W1:Y:S01]  /*0020*/  S2UR UR4, SR_CTAID.X ;  /* 0x00000000000479c3 */ /* 0x000e620000002500 */
[----:B------:R-:W2:Y:S01]  /*0030*/  LDCU.64 UR6, c[0x0][0x390] ;  /* 0x00007200ff0677ac */ /* 0x000ea20008000a00 */
[----:B0-----:R-:W-:-:S06]  /*0040*/  VIADD R1, R1, 0xfffffc00 ;  /* 0xfffffc0001017836 */ /* 0x001fcc0000000000 */
[----:B------:R-:W1:Y:S02]  /*0050*/  LDC R0, c[0x0][0x360] ;  /* 0x0000d800ff007b82 */ /* 0x000e640000000800 */
[----:B-1----:R-:W-:-:S05]  /*0060*/  IMAD R0, R0, UR4, R3 ;  /* 0x0000000400007c24 */ /* 0x002fca000f8e0203 */
[----:B--2---:R-:W-:Y:S02]  /*0070*/  ISETP.GE.U32.AND P0, PT, R0, UR6, PT ;  /* 0x0000000600007c0c */ /* 0x004fe4000bf06070 */
[----:B------:R-:W-:-:S04]  /*0080*/  SHF.R.S32.HI R4, RZ, 0x1f, R0 ;  /* 0x0000001fff047819 */ /* 0x000fc80000011400 */
[----:B------:R-:W-:-:S13]  /*0090*/  ISETP.GE.U32.AND.EX P0, PT, R4, UR7, PT, P0 ;  /* 0x0000000704007c0c */ /* 0x000fda000bf06100 */
[----:B------:R-:W-:Y:S05]  /*00a0*/  @P0 EXIT ;  /* 0x000000000000094d */ /* 0x000fea0003800000 */
[----:B------:R-:W0:Y:S01]  /*00b0*/  LDC.64 R2, c[0x0][0x388] ;  /* 0x0000e200ff027b82 */ /* 0x000e220000000a00 */
[----:B------:R-:W1:Y:S01]  /*00c0*/  LDCU.64 UR8, c[0x0][0x358] ;  /* 0x00006b00ff0877ac */ /* 0x000e620008000a00 */
[----:B------:R-:W-:Y:S01]  /*00d0*/  VIADD R5, R1, 0x300 ;  /* 0x0000030001057836 */ /* 0x000fe20000000000 */
[----:B0-----:R-:W-:-:S04]  /*00e0*/  ISETP.GE.U32.AND P0, PT, R2, -0x1, PT ;  /* 0xffffffff0200780c */ /* 0x001fc80003f06070 */
[----:B------:R-:W-:-:S13]  /*00f0*/  ISETP.GE.AND.EX P0, PT, R3, -0x1, PT, P0 ;  /* 0xffffffff0300780c */ /* 0x000fda0003f06300 */
[----:B-1----:R-:W-:Y:S05]  /*0100*/  @!P0 BRA `(.L_x_0) ;  /* 0x0000000c00608947 */ /* 0x002fea0003800000 */
[----:B------:R-:W-:Y:S02]  /*0110*/  IADD3 R8, P0, PT, R2, 0x2, RZ ;  /* 0x0000000202087810 */ /* 0x000fe40007f1e0ff */
[----:B------:R-:W-:Y:S02]  /*0120*/  CS2R R6, SRZ ;  /* 0x0000000000067805 */ /* 0x000fe4000001ff00 */
[C---:B------:R-:W-:Y:S01]  /*0130*/  ISETP.GT.U32.AND P1, PT, R8.reuse, 0x1, PT ;  /* 0x000000010800780c */ /* 0x040fe20003f24070 */
[----:B------:R-:W-:Y:S01]  /*0140*/  IMAD.X R10, RZ, RZ, R3, P0 ;  /* 0x000000ffff0a7224 */ /* 0x000fe200000e0603 */
[----:B------:R-:W-:-:S04]  /*0150*/  ISETP.GE.U32.AND P0, PT, R8, 0x8, PT ;  /* 0x000000080800780c */ /* 0x000fc80003f06070 */
[C---:B------:R-:W-:Y:S02]  /*0160*/  ISETP.GE.AND.EX P0, PT, R10.reuse, RZ, PT, P0 ;  /* 0x000000ff0a00720c */ /* 0x040fe40003f06300 */
[----:B------:R-:W-:-:S04]  /*0170*/  ISETP.GT.AND.EX P1, PT, R10, RZ, PT, P1 ;  /* 0x000000ff0a00720c */ /* 0x000fc80003f24310 */
[----:B------:R-:W-:Y:S02]  /*0180*/  SEL R3, R8, 0x1, P1 ;  /* 0x0000000108037807 */ /* 0x000fe40000800000 */
[----:B------:R-:W-:-:S05]  /*0190*/  SEL R10, R10, RZ, P1 ;  /* 0x000000ff0a0a7207 */ /* 0x000fca0000800000 */
[----:B------:R-:W-:Y:S05]  /*01a0*/  @!P0 BRA `(.L_x_1) ;  /* 0x0000000400288947 */ /* 0x000fea0003800000 */
[----:B------:R-:W0:Y:S01]  /*01b0*/  LDC.64 R8, c[0x0][0x398] ;  /* 0x0000e600ff087b82 */ /* 0x000e220000000a00 */
[----:B------:R-:W-:Y:S01]  /*01c0*/  LOP3.LUT R6, R10, 0x7fffffff, RZ, 0xc0, !PT ;  /* 0x7fffffff0a067812 */ /* 0x000fe200078ec0ff */
[----:B------:R-:W-:Y:S01]  /*01d0*/  IMAD R25, R4, 0x520, RZ ;  /* 0x0000052004197824 */ /* 0x000fe200078e02ff */
[----:B------:R-:W-:Y:S01]  /*01e0*/  LOP3.LUT R7, R3, 0xfffffff8, RZ, 0xc0, !PT ;  /* 0xfffffff803077812 */ /* 0x000fe200078ec0ff */
[----:B------:R-:W-:Y:S02]  /*01f0*/  VIADD R16, R5, 0x20 ;  /* 0x0000002005107836 */ /* 0x000fe40000000000 */
[C---:B------:R-:W-:Y:S02]  /*0200*/  VIADD R17, R1.reuse, 0x220 ;  /* 0x0000022001117836 */ /* 0x040fe40000000000 */
[C---:B------:R-:W-:Y:S02]  /*0210*/  VIADD R18, R1.reuse, 0x120 ;  /* 0x0000012001127836 */ /* 0x040fe40000000000 */
[----:B------:R-:W-:-:S02]  /*0220*/  VIADD R19, R1, 0x20 ;  /* 0x0000002001137836 */ /* 0x000fc40000000000 */
[----:B------:R-:W-:Y:S02]  /*0230*/  IMAD.MOV.U32 R21, RZ, RZ, R7 ;  /* 0x000000ffff157224 */ /* 0x000fe400078e0007 */
[----:B------:R-:W-:Y:S02]  /*0240*/  IMAD.MOV.U32 R20, RZ, RZ, R6 ;  /* 0x000000ffff147224 */ /* 0x000fe400078e0006 */
[----:B0-----:R-:W-:-:S03]  /*0250*/  IMAD.WIDE.U32 R8, R0, 0x520, R8 ;  /* 0x0000052000087825 */ /* 0x001fc600078e0008 */
[----:B------:R-:W-:-:S05]  /*0260*/  IADD3 R24, P0, PT, R8, 0x220, RZ ;  /* 0x0000022008187810 */ /* 0x000fca0007f1e0ff */
[----:B------:R-:W-:-:S08]  /*0270*/  IMAD.X R25, R9, 0x1, R25, P0 ;  /* 0x0000000109197824 */ /* 0x000fd000000e0619 */
.L_x_2:
[----:B------:R-:W-:Y:S02]  /*0280*/  IMAD.MOV.U32 R22, RZ, RZ, R24 ;  /* 0x000000ffff167224 */ /* 0x000fe400078e0018 */
[----:B------:R-:W-:-:S05]  /*0290*/  IMAD.MOV.U32 R23, RZ, RZ, R25 ;  /* 0x000000ffff177224 */ /* 0x000fca00078e0019 */
[----:B------:R-:W2:Y:S04]  /*02a0*/  LDG.E.64.CONSTANT R12, desc[UR8][R22.64+-0x120] ;  /* 0xfffee008160c7981 */ /* 0x000ea8000c1e9b00 */
[----:B------:R-:W2:Y:S04]  /*02b0*/  LDG.E.64.CONSTANT R14, desc[UR8][R22.64+-0x118] ;  /* 0xfffee808160e7981 */ /* 0x000ea8000c1e9b00 */
[----:B------:R-:W3:Y:S04]  /*02c0*/  LDG.E.64.CONSTANT R8, desc[UR8][R22.64+-0x20] ;  /* 0xffffe00816087981 */ /* 0x000ee8000c1e9b00 */
[----:B------:R-:W3:Y:S04]  /*02d0*/  LDG.E.64.CONSTANT R10, desc[UR8][R22.64+-0x18] ;  /* 0xffffe808160a7981 */ /* 0x000ee8000c1e9b00 */
[----:B--2---:R0:W-:Y:S04]  /*02e0*/  STL.128 [R19+-0x20], R12 ;  /* 0xffffe00c13007387 */ /* 0x0041e80000100c00 */
[----:B---3--:R1:W-:Y:S04]  /*02f0*/  STL.128 [R18+-0x20], R8 ;  /* 0xffffe00812007387 */ /* 0x0083e80000100c00 */
[----:B0-----:R-:W2:Y:S04]  /*0300*/  LDG.E.64.CONSTANT R12, desc[UR8][R22.64+0xe0] ;  /* 0x0000e008160c7981 */ /* 0x001ea8000c1e9b00 */
[----:B------:R-:W2:Y:S04]  /*0310*/  LDG.E.64.CONSTANT R14, desc[UR8][R22.64+0xe8] ;  /* 0x0000e808160e7981 */ /* 0x000ea8000c1e9b00 */
[----:B-1----:R-:W3:Y:S04]  /*0320*/  LDG.E.64.CONSTANT R8, desc[UR8][R22.64+0x1e0] ;  /* 0x0001e00816087981 */ /* 0x002ee8000c1e9b00 */
        /* <DEDUP_REMOVED lines=19> */
[----:B--2---:R0:W-:Y:S04]  /*0460*/  STL.128 [R19], R12 ;  /* 0x0000000c13007387 */ /* 0x0041e80000100c00 */
[----:B---3--:R1:W-:Y:S04]  /*0470*/  STL.128 [R18], R8 ;  /* 0x0000000812007387 */ /* 0x0083e80000100c00 */
        /* <DEDUP_REMOVED lines=9> */
[----:B------:R-:W3:Y:S01]  /*0510*/  LDG.E.64.CONSTANT R10, desc[UR8][R22.64+0x18] ;  /* 0x00001808160a7981 */ /* 0x000ee2000c1e9b00 */
[----:B------:R-:W-:-:S04]  /*0520*/  IADD3 R21, P0, PT, R21, -0x8, RZ ;  /* 0xfffffff815157810 */ /* 0x000fc80007f1e0ff */
[----:B------:R-:W-:Y:S02]  /*0530*/  IADD3.X R20, PT, PT, R20, -0x1, RZ, P0, !PT ;  /* 0xffffffff14147810 */ /* 0x000fe400007fe4ff */
[----:B------:R-:W-:Y:S01]  /*0540*/  ISETP.NE.U32.AND P0, PT, R21, RZ, PT ;  /* 0x000000ff1500720c */ /* 0x000fe20003f05070 */
[----:B--2---:R0:W-:Y:S04]  /*0550*/  STL.128 [R19+0x10], R12 ;  /* 0x0000100c13007387 */ /* 0x0041e80000100c00 */
[----:B---3--:R1:W-:Y:S04]  /*0560*/  STL.128 [R18+0x10], R8 ;  /* 0x0000100812007387 */ /* 0x0083e80000100c00 */
[----:B0-----:R-:W2:Y:S04]  /*0570*/  LDG.E.64.CONSTANT R12, desc[UR8][R22.64+0x110] ;  /* 0x00011008160c7981 */ /* 0x001ea8000c1e9b00 */
[----:B------:R-:W2:Y:S04]  /*0580*/  LDG.E.64.CONSTANT R14, desc[UR8][R22.64+0x118] ;  /* 0x00011808160e7981 */ /* 0x000ea8000c1e9b00 */
[----:B-1----:R-:W3:Y:S04]  /*0590*/  LDG.E.64.CONSTANT R8, desc[UR8][R22.64+0x210] ;  /* 0x0002100816087981 */ /* 0x002ee8000c1e9b00 */
[----:B------:R-:W3:Y:S01]  /*05a0*/  LDG.E.64.CONSTANT R10, desc[UR8][R22.64+0x218] ;  /* 0x00021808160a7981 */ /* 0x000ee2000c1e9b00 */
[----:B------:R-:W-:Y:S01]  /*05b0*/  ISETP.NE.AND.EX P0, PT, R20, RZ, PT, P0 ;  /* 0x000000ff1400720c */ /* 0x000fe20003f05300 */
[----:B------:R-:W-:Y:S01]  /*05c0*/  VIADD R19, R19, 0x40 ;  /* 0x0000004013137836 */ /* 0x000fe20000000000 */
[----:B------:R-:W-:Y:S01]  /*05d0*/  IADD3 R24, P1, PT, R22, 0x40, RZ ;  /* 0x0000004016187810 */ /* 0x000fe20007f3e0ff */
[----:B------:R-:W-:-:S04]  /*05e0*/  VIADD R18, R18, 0x40 ;  /* 0x0000004012127836 */ /* 0x000fc80000000000 */
[----:B------:R-:W-:Y:S01]  /*05f0*/  IMAD.X R25, RZ, RZ, R23, P1 ;  /* 0x000000ffff197224 */ /* 0x000fe200008e0617 */
[----:B--2---:R0:W-:Y:S04]  /*0600*/  STL.128 [R17+0x10], R12 ;  /* 0x0000100c11007387 */ /* 0x0041e80000100c00 */
[----:B---3--:R1:W-:Y:S01]  /*0610*/  STL.128 [R16+0x10], R8 ;  /* 0x0000100810007387 */ /* 0x0083e20000100c00 */
[----:B0-----:R-:W-:Y:S02]  /*0620*/  VIADD R17, R17, 0x40 ;  /* 0x0000004011117836 */ /* 0x001fe40000000000 */
[----:B-1----:R-:W-:Y:S01]  /*0630*/  VIADD R16, R16, 0x40 ;  /* 0x0000004010107836 */ /* 0x002fe20000000000 */
[----:B------:R-:W-:Y:S06]  /*0640*/  @P0 BRA `(.L_x_2) ;  /* 0xfffffffc000c0947 */ /* 0x000fec000383ffff */
.L_x_1:
[----:B------:R-:W-:-:S04]  /*0650*/  LOP3.LUT R8, R3, 0x7, RZ, 0xc0, !PT ;  /* 0x0000000703087812 */ /* 0x000fc800078ec0ff */
[----:B------:R-:W-:-:S04]  /*0660*/  ISETP.NE.U32.AND P0, PT, R8, RZ, PT ;  /* 0x000000ff0800720c */ /* 0x000fc80003f05070 */
[----:B------:R-:W-:-:S13]  /*0670*/  ISETP.NE.AND.EX P0, PT, RZ, RZ, PT, P0 ;  /* 0x000000ffff00720c */ /* 0x000fda0003f05300 */
[----:B------:R-:W-:Y:S05]  /*0680*/  @!P0 BRA `(.L_x_0) ;  /* 0x0000000800008947 */ /* 0x000fea0003800000 */
[----:B------:R-:W0:Y:S01]  /*0690*/  LDC.64 R10, c[0x0][0x398] ;  /* 0x0000e600ff0a7b82 */ /* 0x000e220000000a00 */
[----:B------:R-:W-:Y:S01]  /*06a0*/  ISETP.GE.U32.AND P0, PT, R8, 0x4, PT ;  /* 0x000000040800780c */ /* 0x000fe20003f06070 */
[----:B------:R-:W-:Y:S01]  /*06b0*/  IMAD R9, R4, 0x520, RZ ;  /* 0x0000052004097824 */ /* 0x000fe200078e02ff */
[----:B------:R-:W-:Y:S02]  /*06c0*/  LOP3.LUT R23, R3, 0x3, RZ, 0xc0, !PT ;  /* 0x0000000303177812 */ /* 0x000fe400078ec0ff */
[----:B------:R-:W-:Y:S02]  /*06d0*/  ISETP.GE.U32.AND.EX P0, PT, RZ, RZ, PT, P0 ;  /* 0x000000ffff00720c */ /* 0x000fe40003f06100 */
[----:B------:R-:W-:-:S04]  /*06e0*/  ISETP.NE.U32.AND P1, PT, R23, RZ, PT ;  /* 0x000000ff1700720c */ /* 0x000fc80003f25070 */
[----:B------:R-:W-:Y:S01]  /*06f0*/  ISETP.NE.AND.EX P1, PT, RZ, RZ, PT, P1 ;  /* 0x000000ffff00720c */ /* 0x000fe20003f25310 */
[----:B0-----:R-:W-:-:S04]  /*0700*/  IMAD.WIDE.U32 R10, R0, 0x520, R10 ;  /* 0x00000520000a7825 */ /* 0x001fc800078e000a */
[----:B------:R-:W-:Y:S02]  /*0710*/  IMAD.IADD R22, R11, 0x1, R9 ;  /* 0x000000010b167824 */ /* 0x000fe400078e0209 */
[----:B------:R-:W-:Y:S06]  /*0720*/  @!P0 BRA `(.L_x_3) ;  /* 0x0000000400008947 */ /* 0x000fec0003800000 */
[C---:B------:R-:W-:Y:S01]  /*0730*/  IMAD.SHL.U32 R8, R7.reuse, 0x8, RZ ;  /* 0x0000000807087824 */ /* 0x040fe200078e00ff */
[----:B------:R-:W-:-:S04]  /*0740*/  SHF.L.U64.HI R25, R7, 0x3, R6 ;  /* 0x0000000307197819 */ /* 0x000fc80000010206 */
[----:B------:R-:W-:-:S05]  /*0750*/  IADD3 R28, P0, PT, R8, R10, RZ ;  /* 0x0000000a081c7210 */ /* 0x000fca0007f1e0ff */
[----:B------:R-:W-:-:S05]  /*0760*/  IMAD.X R29, R25, 0x1, R22, P0 ;  /* 0x00000001191d7824 */ /* 0x000fca00000e0616 */
[----:B------:R-:W2:Y:S01]  /*0770*/  LDG.E.64.CONSTANT R16, desc[UR8][R28.64+0x100] ;  /* 0x000100081c107981 */ /* 0x000ea2000c1e9b00 */
[----:B------:R-:W-:-:S03]  /*0780*/  IADD3 R9, P0, PT, R8, 0x8, RZ ;  /* 0x0000000808097810 */ /* 0x000fc60007f1e0ff */
[----:B------:R-:W3:Y:S01]  /*0790*/  LDG.E.64.CONSTANT R26, desc[UR8][R28.64+0x200] ;  /* 0x000200081c1a7981 */ /* 0x000ee2000c1e9b00 */
[----:B------:R-:W-:Y:S01]  /*07a0*/  LOP3.LUT R9, R9, 0xfffffff8, RZ, 0xc0, !PT ;  /* 0xfffffff809097812 */ /* 0x000fe200078ec0ff */
[----:B------:R-:W-:Y:S02]  /*07b0*/  IMAD.X R19, RZ, RZ, R25, P0 ;  /* 0x000000ffff137224 */ /* 0x000fe400000e0619 */
[----:B------:R-:W4:Y:S04]  /*07c0*/  LDG.E.64.CONSTANT R14, desc[UR8][R28.64+0x300] ;  /* 0x000300081c0e7981 */ /* 0x000f28000c1e9b00 */
[----:B------:R0:W5:Y:S01]  /*07d0*/  LDG.E.64.CONSTANT R12, desc[UR8][R28.64+0x400] ;  /* 0x000400081c0c7981 */ /* 0x000162000c1e9b00 */
[----:B------:R-:W-:Y:S01]  /*07e0*/  LOP3.LUT R19, R19, 0x7, RZ, 0xc0, !PT ;  /* 0x0000000713137812 */ /* 0x000fe200078ec0ff */
[----:B------:R-:W-:Y:S01]  /*07f0*/  IMAD.IADD R24, R1, 0x1, R8 ;  /* 0x0000000101187824 */ /* 0x000fe200078e0208 */
[----:B------:R-:W-:-:S05]  /*0800*/  IADD3 R20, P0, PT, R9, R10, RZ ;  /* 0x0000000a09147210 */ /* 0x000fca0007f1e0ff */
[----:B------:R-:W-:-:S05]  /*0810*/  IMAD.X R21, R19, 0x1, R22, P0 ;  /* 0x0000000113157824 */ /* 0x000fca00000e0616 */
[----:B------:R-:W5:Y:S04]  /*0820*/  LDG.E.64.CONSTANT R18, desc[UR8][R20.64+0x100] ;  /* 0x0001000814127981 */ /* 0x000f68000c1e9b00 */
[----:B--2---:R1:W-:Y:S04]  /*0830*/  STL.64 [R24], R16 ;  /* 0x0000001018007387 */ /* 0x0043e80000100a00 */
[----:B-1----:R-:W2:Y:S01]  /*0840*/  LDG.E.64.CONSTANT R16, desc[UR8][R20.64+0x200] ;  /* 0x0002000814107981 */ /* 0x002ea2000c1e9b00 */
[----:B------:R-:W-:-:S03]  /*0850*/  IADD3 R6, P0, PT, R8, 0x10, RZ ;  /* 0x0000001008067810 */ /* 0x000fc60007f1e0ff */
[----:B---3--:R1:W-:Y:S01]  /*0860*/  STL.64 [R24+0x100], R26 ;  /* 0x0001001a18007387 */ /* 0x0083e20000100a00 */
[----:B------:R-:W-:Y:S01]  /*0870*/  LOP3.LUT R6, R6, 0xfffffff8, RZ, 0xc0, !PT ;  /* 0xfffffff806067812 */ /* 0x000fe200078ec0ff */
[----:B0-----:R-:W-:Y:S02]  /*0880*/  IMAD.X R29, RZ, RZ, R25, P0 ;  /* 0x000000ffff1d7224 */ /* 0x001fe400000e0619 */
[----:B----4-:R0:W-:Y:S01]  /*0890*/  STL.64 [R24+0x200], R14 ;  /* 0x0002000e18007387 */ /* 0x0101e20000100a00 */
[----:B-1----:R-:W-:-:S05]  /*08a0*/  IMAD.IADD R27, R8, 0x1, R5 ;  /* 0x00000001081b7824 */ /* 0x002fca00078e0205 */
[----:B-----5:R1:W-:Y:S01]  /*08b0*/  STL.64 [R27], R12 ;  /* 0x0000000c1b007387 */ /* 0x0203e20000100a00 */
[----:B------:R-:W-:Y:S02]  /*08c0*/  LOP3.LUT R29, R29, 0x7, RZ, 0xc0, !PT ;  /* 0x000000071d1d7812 */ /* 0x000fe400078ec0ff */
[----:B0-----:R-:W-:Y:S01]  /*08d0*/  IADD3 R14, P0, PT, R6, R10, RZ ;  /* 0x0000000a060e7210 */ /* 0x001fe20007f1e0ff */
[----:B------:R-:W-:Y:S01]  /*08e0*/  IMAD.IADD R24, R1, 0x1, R9 ;  /* 0x0000000101187824 */ /* 0x000fe200078e0209 */
[----:B-1----:R-:W3:Y:S03]  /*08f0*/  LDG.E.64.CONSTANT R12, desc[UR8][R20.64+0x300] ;  /* 0x00030008140c7981 */ /* 0x002ee6000c1e9b00 */
[----:B------:R-:W-:Y:S01]  /*0900*/  IMAD.X R15, R29, 0x1, R22, P0 ;  /* 0x000000011d0f7824 */ /* 0x000fe200000e0616 */
[----:B------:R0:W-:Y:S04]  /*0910*/  STL.64 [R24], R18 ;  /* 0x0000001218007387 */ /* 0x0001e80000100a00 */
[----:B------:R-:W4:Y:S04]  /*0920*/  LDG.E.64.CONSTANT R20, desc[UR8][R20.64+0x400] ;  /* 0x0004000814147981 */ /* 0x000f28000c1e9b00 */
[----:B--2---:R1:W-:Y:S04]  /*0930*/  STL.64 [R24+0x100], R16 ;  /* 0x0001001018007387 */ /* 0x0043e80000100a00 */
[----:B0-----:R-:W2:Y:S01]  /*0940*/  LDG.E.64.CONSTANT R18, desc[UR8][R14.64+0x100] ;  /* 0x000100080e127981 */ /* 0x001ea2000c1e9b00 */
[----:B------:R-:W-:Y:S01]  /*0950*/  IADD3 R8, P0, PT, R8, 0x18, RZ ;  /* 0x0000001808087810 */ /* 0x000fe20007f1e0ff */
[----:B------:R-:W-:-:S02]  /*0960*/  IMAD.IADD R29, R9, 0x1, R5 ;  /* 0x00000001091d7824 */ /* 0x000fc400078e0205 */
[----:B------:R-:W5:Y:S04]  /*0970*/  LDG.E.64.CONSTANT R26, desc[UR8][R14.64+0x400] ;  /* 0x000400080e1a7981 */ /* 0x000f68000c1e9b00 */
[----:B-1----:R-:W5:Y:S01]  /*0980*/  LDG.E.64.CONSTANT R16, desc[UR8][R14.64+0x200] ;  /* 0x000200080e107981 */ /* 0x002f62000c1e9b00 */
[----:B------:R-:W-:-:S05]  /*0990*/  IMAD.X R25, RZ, RZ, R25, P0 ;  /* 0x000000ffff197224 */ /* 0x000fca00000e0619 */
[----:B------:R-:W-:Y:S01]  /*09a0*/  LOP3.LUT R9, R25, 0x7, RZ, 0xc0, !PT ;  /* 0x0000000719097812 */ /* 0x000fe200078ec0ff */
[----:B---3--:R0:W-:Y:S02]  /*09b0*/  STL.64 [R24+0x200], R12 ;  /* 0x0002000c18007387 */ /* 0x0081e40000100a00 */
[----:B0-----:R-:W-:Y:S02]  /*09c0*/  LOP3.LUT R24, R8, 0xfffffff8, RZ, 0xc0, !PT ;  /* 0xfffffff808187812 */ /* 0x001fe400078ec0ff */
[----:B----4-:R0:W-:Y:S02]  /*09d0*/  STL.64 [R29], R20 ;  /* 0x000000141d007387 */ /* 0x0101e40000100a00 */
[----:B------:R-:W-:Y:S02]  /*09e0*/  IADD3 R8, P0, PT, R24, R10, RZ ;  /* 0x0000000a18087210 */ /* 0x000fe40007f1e0ff */
[----:B------:R-:W3:Y:S03]  /*09f0*/  LDG.E.64.CONSTANT R12, desc[UR8][R14.64+0x300] ;  /* 0x000300080e0c7981 */ /* 0x000ee6000c1e9b00 */
[----:B------:R-:W-:-:S02]  /*0a00*/  IMAD.X R9, R9, 0x1, R22, P0 ;  /* 0x0000000109097824 */ /* 0x000fc400000e0616 */
[----:B0-----:R-:W-:-:S03]  /*0a10*/  IMAD.IADD R20, R1, 0x1, R6 ;  /* 0x0000000101147824 */ /* 0x001fc600078e0206 */
[----:B------:R-:W4:Y:S04]  /*0a20*/  LDG.E.64.CONSTANT R14, desc[UR8][R8.64+0x200] ;  /* 0x00020008080e7981 */ /* 0x000f28000c1e9b00 */
[----:B--2---:R0:W-:Y:S04]  /*0a30*/  STL.64 [R20], R18 ;  /* 0x0000001214007387 */ /* 0x0041e80000100a00 */
[----:B-----5:R1:W-:Y:S04]  /*0a40*/  STL.64 [R20+0x100], R16 ;  /* 0x0001001014007387 */ /* 0x0203e80000100a00 */
[----:B0-----:R-:W2:Y:S04]  /*0a50*/  LDG.E.64.CONSTANT R18, desc[UR8][R8.64+0x100] ;  /* 0x0001000808127981 */ /* 0x001ea8000c1e9b00 */
[----:B-1----:R-:W5:Y:S04]  /*0a60*/  LDG.E.64.CONSTANT R16, desc[UR8][R8.64+0x300] ;  /* 0x0003000808107981 */ /* 0x002f68000c1e9b00 */
[----:B------:R-:W5:Y:S01]  /*0a70*/  LDG.E.64.CONSTANT R8, desc[UR8][R8.64+0x400] ;  /* 0x0004000808087981 */ /* 0x000f62000c1e9b00 */
[----:B------:R-:W-:-:S02]  /*0a80*/  IMAD.IADD R29, R6, 0x1, R5 ;  /* 0x00000001061d7824 */ /* 0x000fc400078e0205 */
[----:B------:R-:W-:Y:S02]  /*0a90*/  IMAD.IADD R25, R1, 0x1, R24 ;  /* 0x0000000101197824 */ /* 0x000fe400078e0218 */
[----:B------:R-:W-:Y:S01]  /*0aa0*/  IMAD.IADD R21, R24, 0x1, R5 ;  /* 0x0000000118157824 */ /* 0x000fe200078e0205 */
[----:B---3--:R0:W-:Y:S04]  /*0ab0*/  STL.64 [R20+0x200], R12 ;  /* 0x0002000c14007387 */ /* 0x0081e80000100a00 */
[----:B------:R0:W-:Y:S04]  /*0ac0*/  STL.64 [R29], R26 ;  /* 0x0000001a1d007387 */ /* 0x0001e80000100a00 */
[----:B----4-:R0:W-:Y:S01]  /*0ad0*/  STL.64 [R25+0x100], R14 ;  /* 0x0001000e19007387 */ /* 0x0101e20000100a00 */
[----:B------:R-:W-:-:S02]  /*0ae0*/  VIADD R7, R7, 0x4 ;  /* 0x0000000407077836 */ /* 0x000fc40000000000 */
[----:B------:R-:W-:Y:S01]  /*0af0*/  IMAD.MOV.U32 R6, RZ, RZ, RZ ;  /* 0x000000ffff067224 */ /* 0x000fe200078e00ff */
[----:B--2---:R0:W-:Y:S04]  /*0b00*/  STL.64 [R25], R18 ;  /* 0x0000001219007387 */ /* 0x0041e80000100a00 */
[----:B-----5:R0:W-:Y:S04]  /*0b10*/  STL.64 [R25+0x200], R16 ;  /* 0x0002001019007387 */ /* 0x0201e80000100a00 */
[----:B------:R0:W-:Y:S02]  /*0b20*/  STL.64 [R21], R8 ;  /* 0x0000000815007387 */ /* 0x0001e40000100a00 */
.L_x_3:
[----:B------:R-:W-:Y:S05]  /*0b30*/  @!P1 BRA `(.L_x_0) ;  /* 0x0000000000d49947 */ /* 0x000fea0003800000 */
[----:B------:R-:W-:Y:S02]  /*0b40*/  ISETP.NE.U32.AND P0, PT, R23, 0x1, PT ;  /* 0x000000011700780c */ /* 0x000fe40003f05070 */
[----:B------:R-:W-:Y:S02]  /*0b50*/  LOP3.LUT R3, R3, 0x1, RZ, 0xc0, !PT ;  /* 0x0000000103037812 */ /* 0x000fe400078ec0ff */
[----:B------:R-:W-:Y:S02]  /*0b60*/  ISETP.NE.AND.EX P0, PT, RZ, RZ, PT, P0 ;  /* 0x000000ffff00720c */ /* 0x000fe40003f05300 */
[----:B------:R-:W-:-:S04]  /*0b70*/  ISETP.NE.U32.AND P1, PT, R3, 0x1, PT ;  /* 0x000000010300780c */ /* 0x000fc80003f25070 */
[----:B------:R-:W-:-:S07]  /*0b80*/  ISETP.NE.U32.AND.EX P1, PT, RZ, RZ, PT, P1 ;  /* 0x000000ffff00720c */ /* 0x000fce0003f25110 */
[----:B------:R-:W-:Y:S06]  /*0b90*/  @!P0 BRA `(.L_x_4) ;  /* 0x0000000000808947 */ /* 0x000fec0003800000 */
[C---:B------:R-:W-:Y:S01]  /*0ba0*/  IMAD.SHL.U32 R28, R7.reuse, 0x8, RZ ;  /* 0x00000008071c7824 */ /* 0x040fe200078e00ff */
[----:B------:R-:W-:-:S04]  /*0bb0*/  SHF.L.U64.HI R3, R7, 0x3, R6 ;  /* 0x0000000307037819 */ /* 0x000fc80000010206 */
[----:B0-----:R-:W-:-:S05]  /*0bc0*/  IADD3 R18, P0, PT, R28, R10, RZ ;  /* 0x0000000a1c127210 */ /* 0x001fca0007f1e0ff */
[----:B------:R-:W-:-:S05]  /*0bd0*/  IMAD.X R19, R3, 0x1, R22, P0 ;  /* 0x0000000103137824 */ /* 0x000fca00000e0616 */
[----:B------:R-:W2:Y:S01]  /*0be0*/  LDG.E.64.CONSTANT R8, desc[UR8][R18.64+0x100] ;  /* 0x0001000812087981 */ /* 0x000ea2000c1e9b00 */
[----:B------:R-:W-:-:S03]  /*0bf0*/  IADD3 R6, P0, PT, R28, 0x8, RZ ;  /* 0x000000081c067810 */ /* 0x000fc60007f1e0ff */
[----:B------:R-:W3:Y:S01]  /*0c00*/  LDG.E.64.CONSTANT R20, desc[UR8][R18.64+0x200] ;  /* 0x0002000812147981 */ /* 0x000ee2000c1e9b00 */
[----:B------:R-:W-:Y:S01]  /*0c10*/  LOP3.LUT R6, R6, 0xfffffff8, RZ, 0xc0, !PT ;  /* 0xfffffff806067812 */ /* 0x000fe200078ec0ff */
[----:B------:R-:W-:-:S03]  /*0c20*/  IMAD.X R3, RZ, RZ, R3, P0 ;  /* 0x000000ffff037224 */ /* 0x000fc600000e0603 */
[----:B------:R-:W-:Y:S02]  /*0c30*/  IADD3 R24, P0, PT, R6, R10, RZ ;  /* 0x0000000a06187210 */ /* 0x000fe40007f1e0ff */
[----:B------:R-:W-:Y:S01]  /*0c40*/  LOP3.LUT R13, R3, 0x7, RZ, 0xc0, !PT ;  /* 0x00000007030d7812 */ /* 0x000fe200078ec0ff */
[----:B------:R-:W-:-:S04]  /*0c50*/  IMAD.IADD R3, R1, 0x1, R28 ;  /* 0x0000000101037824 */ /* 0x000fc800078e021c */
[----:B------:R-:W-:-:S05]  /*0c60*/  IMAD.X R25, R13, 0x1, R22, P0 ;  /* 0x000000010d197824 */ /* 0x000fca00000e0616 */
[----:B------:R-:W4:Y:S04]  /*0c70*/  LDG.E.64.CONSTANT R16, desc[UR8][R24.64+0x100] ;  /* 0x0001000818107981 */ /* 0x000f28000c1e9b00 */
[----:B------:R-:W5:Y:S04]  /*0c80*/  LDG.E.64.CONSTANT R14, desc[UR8][R24.64+0x200] ;  /* 0x00020008180e7981 */ /* 0x000f68000c1e9b00 */
[----:B------:R-:W5:Y:S04]  /*0c90*/  LDG.E.64.CONSTANT R12, desc[UR8][R24.64+0x300] ;  /* 0x00030008180c7981 */ /* 0x000f68000c1e9b00 */
[----:B------:R-:W5:Y:S04]  /*0ca0*/  LDG.E.64.CONSTANT R26, desc[UR8][R24.64+0x400] ;  /* 0x00040008181a7981 */ /* 0x000f68000c1e9b00 */
[----:B--2---:R0:W-:Y:S04]  /*0cb0*/  STL.64 [R3], R8 ;  /* 0x0000000803007387 */ /* 0x0041e80000100a00 */
[----:B0-----:R-:W2:Y:S04]  /*0cc0*/  LDG.E.64.CONSTANT R8, desc[UR8][R18.64+0x300] ;  /* 0x0003000812087981 */ /* 0x001ea8000c1e9b00 */
[----:B------:R-:W4:Y:S01]  /*0cd0*/  LDG.E.64.CONSTANT R18, desc[UR8][R18.64+0x400] ;  /* 0x0004000812127981 */ /* 0x000f22000c1e9b00 */
[----:B------:R-:W-:-:S02]  /*0ce0*/  IMAD.IADD R23, R28, 0x1, R5 ;  /* 0x000000011c177824 */ /* 0x000fc400078e0205 */
[----:B------:R-:W-:Y:S02]  /*0cf0*/  IMAD.IADD R29, R1, 0x1, R6 ;  /* 0x00000001011d7824 */ /* 0x000fe400078e0206 */
[----:B------:R-:W-:Y:S01]  /*0d00*/  IMAD.IADD R28, R6, 0x1, R5 ;  /* 0x00000001061c7824 */ /* 0x000fe200078e0205 */
[----:B---3--:R1:W-:Y:S01]  /*0d10*/  STL.64 [R3+0x100], R20 ;  /* 0x0001001403007387 */ /* 0x0083e20000100a00 */
[----:B------:R-:W-:Y:S02]  /*0d20*/  VIADD R7, R7, 0x2 ;  /* 0x0000000207077836 */ /* 0x000fe40000000000 */
[----:B------:R-:W-:Y:S01]  /*0d30*/  IMAD.MOV.U32 R6, RZ, RZ, RZ ;  /* 0x000000ffff067224 */ /* 0x000fe200078e00ff */
[----:B--2---:R1:W-:Y:S04]  /*0d40*/  STL.64 [R3+0x200], R8 ;  /* 0x0002000803007387 */ /* 0x0043e80000100a00 */
[----:B----4-:R1:W-:Y:S04]  /*0d50*/  STL.64 [R23], R18 ;  /* 0x0000001217007387 */ /* 0x0103e80000100a00 */
[----:B------:R1:W-:Y:S04]  /*0d60*/  STL.64 [R29], R16 ;  /* 0x000000101d007387 */ /* 0x0003e80000100a00 */
[----:B-----5:R1:W-:Y:S04]  /*0d70*/  STL.64 [R29+0x100], R14 ;  /* 0x0001000e1d007387 */ /* 0x0203e80000100a00 */
[----:B------:R1:W-:Y:S04]  /*0d80*/  STL.64 [R29+0x200], R12 ;  /* 0x0002000c1d007387 */ /* 0x0003e80000100a00 */
[----:B------:R1:W-:Y:S02]  /*0d90*/  STL.64 [R28], R26 ;  /* 0x0000001a1c007387 */ /* 0x0003e40000100a00 */
.L_x_4:
[----:B------:R-:W-:Y:S05]  /*0da0*/  @P1 BRA `(.L_x_0) ;  /* 0x0000000000381947 */ /* 0x000fea0003800000 */
[C---:B01----:R-:W-:Y:S01]  /*0db0*/  IMAD.SHL.U32 R8, R7.reuse, 0x8, RZ ;  /* 0x0000000807087824 */ /* 0x043fe200078e00ff */
[----:B------:R-:W-:-:S04]  /*0dc0*/  SHF.L.U64.HI R7, R7, 0x3, R6 ;  /* 0x0000000307077819 */ /* 0x000fc80000010206 */
[----:B------:R-:W-:-:S05]  /*0dd0*/  IADD3 R16, P0, PT, R8, R10, RZ ;  /* 0x0000000a08107210 */ /* 0x000fca0007f1e0ff */
[----:B------:R-:W-:-:S05]  /*0de0*/  IMAD.X R17, R7, 0x1, R22, P0 ;  /* 0x0000000107117824 */ /* 0x000fca00000e0616 */
[----:B------:R-:W2:Y:S04]  /*0df0*/  LDG.E.64.CONSTANT R6, desc[UR8][R16.64+0x100] ;  /* 0x0001000810067981 */ /* 0x000ea8000c1e9b00 */
[----:B------:R-:W3:Y:S04]  /*0e00*/  LDG.E.64.CONSTANT R10, desc[UR8][R16.64+0x200] ;  /* 0x00020008100a7981 */ /* 0x000ee8000c1e9b00 */
[----:B------:R-:W4:Y:S04]  /*0e10*/  LDG.E.64.CONSTANT R12, desc[UR8][R16.64+0x300] ;  /* 0x00030008100c7981 */ /* 0x000f28000c1e9b00 */
[----:B------:R-:W5:Y:S01]  /*0e20*/  LDG.E.64.CONSTANT R14, desc[UR8][R16.64+0x400] ;  /* 0x00040008100e7981 */ /* 0x000f62000c1e9b00 */
[----:B------:R-:W-:-:S02]  /*0e30*/  IMAD.IADD R9, R1, 0x1, R8 ;  /* 0x0000000101097824 */ /* 0x000fc400078e0208 */
[----:B------:R-:W-:-:S03]  /*0e40*/  IMAD.IADD R3, R8, 0x1, R5 ;  /* 0x0000000108037824 */ /* 0x000fc600078e0205 */
[----:B--2---:R2:W-:Y:S04]  /*0e50*/  STL.64 [R9], R6 ;  /* 0x0000000609007387 */ /* 0x0045e80000100a00 */
[----:B---3--:R2:W-:Y:S04]  /*0e60*/  STL.64 [R9+0x100], R10 ;  /* 0x0001000a09007387 */ /* 0x0085e80000100a00 */
[----:B----4-:R2:W-:Y:S04]  /*0e70*/  STL.64 [R9+0x200], R12 ;  /* 0x0002000c09007387 */ /* 0x0105e80000100a00 */
[----:B-----5:R2:W-:Y:S02]  /*0e80*/  STL.64 [R3], R14 ;  /* 0x0000000e03007387 */ /* 0x0205e40000100a00 */
.L_x_0:
[----:B--2---:R-:W-:Y:S01]  /*0e90*/  IMAD.U32 R10, R2, 0x8, R1 ;  /* 0x00000008020a7824 */ /* 0x004fe200078e0001 */
[----:B------:R-:W2:Y:S04]  /*0ea0*/  LDCU.64 UR6, c[0x0][0x380] ;  /* 0x00007000ff0677ac */ /* 0x000ea80008000a00 */
[----:B-1----:R-:W3:Y:S01]  /*0eb0*/  LDL.64 R2, [R10] ;  /* 0x000000000a027983 */ /* 0x002ee20000100a00 */
[----:B------:R-:W1:Y:S03]  /*0ec0*/  LDCU.64 UR12, c[0x0][0x388] ;  /* 0x00007100ff0c77ac */ /* 0x000e660008000a00 */
[----:B------:R-:W3:Y:S01]  /*0ed0*/  LDL.64 R6, [R10+0x200] ;  /* 0x000200000a067983 */ /* 0x000ee20000100a00 */
[----:B------:R-:W-:Y:S01]  /*0ee0*/  UMOV UR5, 0xffffffff ;  /* 0xffffffff00057882 */ /* 0x000fe20000000000 */
[----:B------:R-:W4:Y:S02]  /*0ef0*/  LDCU.64 UR16, c[0x0][0x388] ;  /* 0x00007100ff1077ac */ /* 0x000f240008000a00 */
[----:B0-----:R-:W3:Y:S01]  /*0f00*/  LDL.64 R8, [R10+0x100] ;  /* 0x000100000a087983 */ /* 0x001ee20000100a00 */
[----:B------:R-:W-:Y:S01]  /*0f10*/  BSSY.RECONVERGENT B0, `(.L_x_5) ;  /* 0x000004a000007945 */ /* 0x000fe20003800200 */
[----:B------:R-:W-:-:S02]  /*0f20*/  CS2R R20, SRZ ;  /* 0x0000000000147805 */ /* 0x000fc4000001ff00 */
[----:B------:R-:W-:Y:S01]  /*0f30*/  CS2R R18, SRZ ;  /* 0x0000000000127805 */ /* 0x000fe2000001ff00 */
[----:B--2---:R-:W-:Y:S02]  /*0f40*/  USHF.L.U64.HI UR11, UR5, UR6, 0xffffffff ;  /* 0xffffffff050b7499 */ /* 0x004fe40008010206 */
[----:B------:R-:W-:Y:S02]  /*0f50*/  USHF.L.U32 UR5, UR5, UR6, URZ ;  /* 0x0000000605057299 */ /* 0x000fe400080006ff */
[----:B------:R-:W-:-:S04]  /*0f60*/  UIADD3 UR10, UP0, UPT, UR6, -0x1, URZ ;  /* 0xffffffff060a7890 */ /* 0x000fc8000ff1e0ff */
[----:B------:R-:W-:Y:S01]  /*0f70*/  UIADD3.X UR4, UPT, UPT, UR7, -0x1, URZ, UP0, !UPT ;  /* 0xffffffff07047890 */ /* 0x000fe200087fe4ff */
[----:B---3--:R-:W-:Y:S01]  /*0f80*/  LOP3.LUT R6, R8, R6, R2, 0xfe, !PT ;  /* 0x0000000608067212 */ /* 0x008fe200078efe02 */
[----:B-1----:R-:W-:Y:S01]  /*0f90*/  IMAD.U32 R2, RZ, RZ, UR12 ;  /* 0x0000000cff027e24 */ /* 0x002fe2000f8e00ff */
[----:B------:R-:W-:Y:S01]  /*0fa0*/  LOP3.LUT R7, R9, R7, R3, 0xfe, !PT ;  /* 0x0000000709077212 */ /* 0x000fe200078efe03 */
[----:B------:R-:W-:Y:S01]  /*0fb0*/  IMAD.U32 R3, RZ, RZ, UR13 ;  /* 0x0000000dff037e24 */ /* 0x000fe2000f8e00ff */
[----:B------:R-:W-:Y:S02]  /*0fc0*/  LOP3.LUT R6, R6, UR5, RZ, 0x3, !PT ;  /* 0x0000000506067c12 */ /* 0x000fe4000f8e03ff */
[----:B----4-:R-:W-:-:S07]  /*0fd0*/  LOP3.LUT R7, R7, UR11, RZ, 0x3, !PT ;  /* 0x0000000b07077c12 */ /* 0x010fce000f8e03ff */
.L_x_13:
[----:B-----5:R-:W-:Y:S01]  /*0fe0*/  ISETP.NE.U32.AND P0, PT, R6, RZ, PT ;  /* 0x000000ff0600720c */ /* 0x020fe20003f05070 */
[----:B------:R-:W-:Y:S03]  /*0ff0*/  BSSY.RELIABLE B1, `(.L_x_6) ;  /* 0x000003a000017945 */ /* 0x000fe60003800100 */
[----:B------:R-:W-:-:S13]  /*1000*/  ISETP.NE.AND.EX P0, PT, R7, RZ, PT, P0 ;  /* 0x000000ff0700720c */ /* 0x000fda0003f05300 */
[----:B------:R-:W-:Y:S05]  /*1010*/  @!P0 BRA `(.L_x_7) ;  /* 0x0000000000bc8947 */ /* 0x000fea0003800000 */
[----:B------:R-:W-:Y:S01]  /*1020*/  ISETP.GE.U32.AND P0, PT, R2, UR10, PT ;  /* 0x0000000a02007c0c */ /* 0x000fe2000bf06070 */
[----:B------:R-:W-:Y:S03]  /*1030*/  BSSY.RECONVERGENT B2, `(.L_x_8) ;  /* 0x000002c000027945 */ /* 0x000fe60003800200 */
[----:B------:R-:W-:-:S13]  /*1040*/  ISETP.GE.AND.EX P0, PT, R3, UR4, PT, P0 ;  /* 0x0000000403007c0c */ /* 0x000fda000bf06300 */
[----:B------:R-:W-:Y:S05]  /*1050*/  @P0 BRA `(.L_x_9) ;  /* 0x00000000008c0947 */ /* 0x000fea0003800000 */
[----:B------:R-:W-:-:S05]  /*1060*/  IMAD.U32 R27, R2, 0x8, R1 ;  /* 0x00000008021b7824 */ /* 0x000fca00078e0001 */
[----:B------:R-:W2:Y:S04]  /*1070*/  LDL.64 R12, [R27+0x200] ;  /* 0x000200001b0c7983 */ /* 0x000ea80000100a00 */
[----:B------:R-:W3:Y:S04]  /*1080*/  LDL.64 R10, [R27+0x100] ;  /* 0x000100001b0a7983 */ /* 0x000ee80000100a00 */
[----:B------:R-:W4:Y:S01]  /*1090*/  LDL.64 R8, [R27] ;  /* 0x000000001b087983 */ /* 0x000f220000100a00 */
[----:B------:R-:W-:-:S05]  /*10a0*/  IADD3 R25, P0, PT, RZ, -R6, RZ ;  /* 0x80000006ff197210 */ /* 0x000fca0007f1e0ff */
[----:B------:R-:W-:Y:S01]  /*10b0*/  IMAD.X R14, RZ, RZ, ~R7, P0 ;  /* 0x000000ffff0e7224 */ /* 0x000fe200000e0e07 */
[----:B------:R-:W-:-:S04]  /*10c0*/  LOP3.LUT R25, R6, R25, RZ, 0xc0, !PT ;  /* 0x0000001906197212 */ /* 0x000fc800078ec0ff */
[----:B------:R-:W-:Y:S02]  /*10d0*/  LOP3.LUT R23, R7, R14, RZ, 0xc0, !PT ;  /* 0x0000000e07177212 */ /* 0x000fe400078ec0ff */
[----:B------:R-:W-:Y:S02]  /*10e0*/  IADD3 R18, P1, PT, R18, 0x1, RZ ;  /* 0x0000000112127810 */ /* 0x000fe40007f3e0ff */
[----:B------:R-:W-:-:S03]  /*10f0*/  IADD3 R2, P0, PT, R2, 0x1, RZ ;  /* 0x0000000102027810 */ /* 0x000fc60007f1e0ff */
[----:B------:R-:W-:Y:S02]  /*1100*/  IMAD.X R19, RZ, RZ, R19, P1 ;  /* 0x000000ffff137224 */ /* 0x000fe400008e0613 */
[----:B------:R-:W-:Y:S01]  /*1110*/  IMAD.X R3, RZ, RZ, R3, P0 ;  /* 0x000000ffff037224 */ /* 0x000fe200000e0603 */
[----:B--2---:R-:W-:Y:S02]  /*1120*/  LOP3.LUT R16, R12, R25, RZ, 0xfc, !PT ;  /* 0x000000190c107212 */ /* 0x004fe400078efcff */
[----:B------:R-:W-:Y:S02]  /*1130*/  LOP3.LUT R17, R13, R23, RZ, 0xfc, !PT ;  /* 0x000000170d117212 */ /* 0x000fe400078efcff */
[----:B---3--:R-:W-:Y:S02]  /*1140*/  LOP3.LUT R12, R10, R25, RZ, 0xfc, !PT ;  /* 0x000000190a0c7212 */ /* 0x008fe400078efcff */
[----:B------:R-:W-:Y:S02]  /*1150*/  LOP3.LUT R13, R11, R23, RZ, 0xfc, !PT ;  /* 0x000000170b0d7212 */ /* 0x000fe400078efcff */
[----:B------:R-:W-:-:S02]  /*1160*/  SHF.R.U64 R10, R16, 0x1, R17 ;  /* 0x00000001100a7819 */ /* 0x000fc40000001211 */
[----:B------:R-:W-:Y:S02]  /*1170*/  SHF.R.U32.HI R11, RZ, 0x1, R17 ;  /* 0x00000001ff0b7819 */ /* 0x000fe40000011611 */
[C---:B------:R-:W-:Y:S01]  /*1180*/  SHF.L.U64.HI R13, R12.reuse, 0x1, R13 ;  /* 0x000000010c0d7819 */ /* 0x040fe2000001020d */
[----:B------:R-:W-:Y:S01]  /*1190*/  IMAD.SHL.U32 R12, R12, 0x2, RZ ;  /* 0x000000020c0c7824 */ /* 0x000fe200078e00ff */
[----:B----4-:R-:W-:Y:S02]  /*11a0*/  LOP3.LUT R14, R8, R25, RZ, 0xfc, !PT ;  /* 0x00000019080e7212 */ /* 0x010fe400078efcff */
[----:B------:R-:W-:Y:S02]  /*11b0*/  LOP3.LUT R15, R9, R23, RZ, 0xfc, !PT ;  /* 0x00000017090f7212 */ /* 0x000fe400078efcff */
[----:B------:R-:W-:Y:S02]  /*11c0*/  LOP3.LUT R16, R25, R6, RZ, 0x3c, !PT ;  /* 0x0000000619107212 */ /* 0x000fe400078e3cff */
[----:B------:R-:W-:-:S02]  /*11d0*/  LOP3.LUT R17, R23, R7, RZ, 0x3c, !PT ;  /* 0x0000000717117212 */ /* 0x000fc400078e3cff */
[----:B------:R-:W-:Y:S01]  /*11e0*/  LOP3.LUT R25, R10, R8, R25, 0xfe, !PT ;  /* 0x000000080a197212 */ /* 0x000fe200078efe19 */
[----:B------:R-:W-:Y:S01]  /*11f0*/  VIADD R8, R5, 0x8 ;  /* 0x0000000805087836 */ /* 0x000fe20000000000 */
[----:B------:R-:W-:Y:S01]  /*1200*/  LOP3.LUT R7, R11, R9, R23, 0xfe, !PT ;  /* 0x000000090b077212 */ /* 0x000fe200078efe17 */
[----:B------:R-:W-:Y:S01]  /*1210*/  STL.64 [R27+0x8], R14 ;  /* 0x0000080e1b007387 */ /* 0x000fe20000100a00 */
[----:B------:R-:W-:-:S03]  /*1220*/  LOP3.LUT R6, R25, UR5, R12, 0x1, !PT ;  /* 0x0000000519067c12 */ /* 0x000fc6000f8e010c */
[----:B------:R-:W-:Y:S01]  /*1230*/  STL.64 [R27+0x208], R10 ;  /* 0x0002080a1b007387 */ /* 0x000fe20000100a00 */
[----:B------:R-:W-:-:S03]  /*1240*/  LOP3.LUT R7, R7, UR11, R13, 0x1, !PT ;  /* 0x0000000b07077c12 */ /* 0x000fc6000f8e010d */
[----:B------:R-:W-:Y:S04]  /*1250*/  STL.64 [R27+0x108], R12 ;  /* 0x0001080c1b007387 */ /* 0x000fe80000100a00 */
[----:B------:R0:W-:Y:S02]  /*1260*/  STL.64 [R5], R16 ;  /* 0x0000001005007387 */ /* 0x0001e40000100a00 */
[----:B0-----:R-:W-:Y:S01]  /*1270*/  IMAD.MOV.U32 R5, RZ, RZ, R8 ;  /* 0x000000ffff057224 */ /* 0x001fe200078e0008 */
[----:B------:R-:W-:Y:S06]  /*1280*/  BRA `(.L_x_10) ;  /* 0x0000000000187947 */ /* 0x000fec0003800000 */
.L_x_9:
[----:B------:R-:W-:Y:S01]  /*1290*/  IADD3 R20, P0, PT, R20, 0x1, RZ ;  /* 0x0000000114147810 */ /* 0x000fe20007f1e0ff */
[----:B------:R0:W5:Y:S01]  /*12a0*/  LDL.64 R6, [R5+-0x8] ;  /* 0xfffff80005067983 */ /* 0x0001620000100a00 */
[----:B------:R-:W-:-:S03]  /*12b0*/  IADD3 R2, P1, PT, R2, -0x1, RZ ;  /* 0xffffffff02027810 */ /* 0x000fc60007f3e0ff */
[----:B------:R-:W-:Y:S01]  /*12c0*/  IMAD.X R21, RZ, RZ, R21, P0 ;  /* 0x000000ffff157224 */ /* 0x000fe200000e0615 */
[----:B------:R-:W-:Y:S01]  /*12d0*/  IADD3.X R3, PT, PT, R3, -0x1, RZ, P1, !PT ;  /* 0xffffffff03037810 */ /* 0x000fe20000ffe4ff */
[----:B0-----:R-:W-:-:S08]  /*12e0*/  VIADD R5, R5, 0xfffffff8 ;  /* 0xfffffff805057836 */ /* 0x001fd00000000000 */
.L_x_10:
[----:B------:R-:W-:Y:S05]  /*12f0*/  BSYNC.RECONVERGENT B2 ;  /* 0x0000000000027941 */ /* 0x000fea0003800200 */
.L_x_8:
[----:B------:R-:W-:Y:S05]  /*1300*/  BRA `(.L_x_11) ;  /* 0x0000000000207947 */ /* 0x000fea0003800000 */
.L_x_7:
[----:B------:R-:W-:-:S04]  /*1310*/  ISETP.GT.U32.AND P0, PT, R2, UR16, PT ;  /* 0x0000001002007c0c */ /* 0x000fc8000bf04070 */
[----:B------:R-:W-:-:S13]  /*1320*/  ISETP.GT.AND.EX P0, PT, R3, UR17, PT, P0 ;  /* 0x0000001103007c0c */ /* 0x000fda000bf04300 */
[----:B------:R-:W-:Y:S05]  /*1330*/  @!P0 BREAK.RELIABLE B1 ;  /* 0x0000000000018942 */ /* 0x000fea0003800100 */
[----:B------:R-:W-:Y:S05]  /*1340*/  @!P0 BRA `(.L_x_12) ;  /* 0x0000000000188947 */ /* 0x000fea0003800000 */
[----:B------:R-:W-:Y:S01]  /*1350*/  IADD3 R2, P0, PT, R2, -0x1, RZ ;  /* 0xffffffff02027810 */ /* 0x000fe20007f1e0ff */
[----:B------:R0:W5:Y:S03]  /*1360*/  LDL.64 R6, [R5+-0x8] ;  /* 0xfffff80005067983 */ /* 0x0001660000100a00 */
[----:B------:R-:W-:Y:S01]  /*1370*/  IADD3.X R3, PT, PT, R3, -0x1, RZ, P0, !PT ;  /* 0xffffffff03037810 */ /* 0x000fe200007fe4ff */
[----:B0-----:R-:W-:-:S08]  /*1380*/  VIADD R5, R5, 0xfffffff8 ;  /* 0xfffffff805057836 */ /* 0x001fd00000000000 */
.L_x_11:
[----:B------:R-:W-:Y:S05]  /*1390*/  BSYNC.RELIABLE B1 ;  /* 0x0000000000017941 */ /* 0x000fea0003800100 */
.L_x_6:
[----:B------:R-:W-:Y:S05]  /*13a0*/  BRA `(.L_x_13) ;  /* 0xfffffffc000c7947 */ /* 0x000fea000383ffff */
.L_x_12:
[----:B------:R-:W-:Y:S05]  /*13b0*/  BSYNC.RECONVERGENT B0 ;  /* 0x0000000000007941 */ /* 0x000fea0003800200 */
.L_x_5:
[----:B------:R-:W-:Y:S05]  /*13c0*/  WARPSYNC.ALL ;  /* 0x0000000000007948 */ /* 0x000fea0003800000 */
[----:B------:R-:W0:Y:S01]  /*13d0*/  LDCU.128 UR12, c[0x0][0x3a0] ;  /* 0x00007400ff0c77ac */ /* 0x000e220008000c00 */
[C---:B------:R-:W-:Y:S01]  /*13e0*/  IMAD.SHL.U32 R5, R0.reuse, 0x8, RZ ;  /* 0x0000000800057824 */ /* 0x040fe200078e00ff */
[----:B------:R-:W-:-:S04]  /*13f0*/  SHF.L.U64.HI R0, R0, 0x3, R4 ;  /* 0x0000000300007819 */ /* 0x000fc80000010204 */
[C---:B0-----:R-:W-:Y:S02]  /*1400*/  IADD3 R2, P0, PT, R5.reuse, UR14, RZ ;  /* 0x0000000e05027c10 */ /* 0x041fe4000ff1e0ff */
[----:B------:R-:W-:Y:S02]  /*1410*/  IADD3 R4, P1, PT, R5, UR12, RZ ;  /* 0x0000000c05047c10 */ /* 0x000fe4000ff3e0ff */
[C---:B------:R-:W-:Y:S02]  /*1420*/  IADD3.X R3, PT, PT, R0.reuse, UR15, RZ, P0, !PT ;  /* 0x0000000f00037c10 */ /* 0x040fe400087fe4ff */
[----:B------:R-:W-:-:S03]  /*1430*/  IADD3.X R5, PT, PT, R0, UR13, RZ, P1, !PT ;  /* 0x0000000d00057c10 */ /* 0x000fc60008ffe4ff */
[----:B------:R-:W-:Y:S04]  /*1440*/  STG.E.64 desc[UR8][R2.64], R20 ;  /* 0x0000001402007986 */ /* 0x000fe8000c101b08 */
[----:B------:R-:W-:Y:S01]  /*1450*/  STG.E.64 desc[UR8][R4.64], R18 ;  /* 0x0000001204007986 */ /* 0x000fe2000c101b08 */
[----:B------:R-:W-:Y:S05]  /*1460*/  EXIT ;  /* 0x000000000000794d */ /* 0x000fea0003800000 */
.L_x_14:
[----:B------:R-:W-:-:S00]  /*1470*/  BRA `(.L_x_14) ;  /* 0xfffffffc00fc7947 */ /* 0x000fc0000383ffff */
[----:B------:R-:W-:-:S00]  /*1480*/  NOP ;  /* 0x0000000000007918 */ /* 0x000fc00000000000 */
[----:B------:R-:W-:-:S00]  /*1490*/  NOP ;  /* 0x0000000000007918 */ /* 0x000fc00000000000 */
[----:B------:R-:W-:-:S00]  /*14a0*/  NOP ;  /* 0x0000000000007918 */ /* 0x000fc00000000000 */
[----:B------:R-:W-:-:S00]  /*14b0*/  NOP ;  /* 0x0000000000007918 */ /* 0x000fc00000000000 */
[----:B------:R-:W-:-:S00]  /*14c0*/  NOP ;  /* 0x0000000000007918 */ /* 0x000fc00000000000 */
[----:B------:R-:W-:-:S00]  /*14d0*/  NOP ;  /* 0x0000000000007918 */ /* 0x000fc00000000000 */
[----:B------:R-:W-:-:S00]  /*14e0*/  NOP ;  /* 0x0000000000007918 */ /* 0x000fc00000000000 */
[----:B------:R-:W-:-:S00]  /*14f0*/  NOP ;  /* 0x0000000000007918 */ /* 0x000fc00000000000 */
.L_x_15:


//--------------------- .nv.shared.reserved.0     --------------------------
	.section	.nv.shared.reserved.0,"aw",@nobits
	.weak		__nv_reservedSMEM_offset_0_alias
	.size		__nv_reservedSMEM_offset_0_alias, 0, 64
	.other		__nv_reservedSMEM_offset_0_alias,@"STO_CUDA_RESERVED_SHARED STV_DEFAULT"
__nv_reservedSMEM_offset_0_alias:
	.zero		0
	.zero		64


//--------------------- .nv.constant0._Z19gpu_final_search_64xxyP10subproblemPyS1_ --------------------------
	.section	.nv.constant0._Z19gpu_final_search_64xxyP10subproblemPyS1_,"a",@progbits
	.sectionflags	@""
	.align	4
.nv.constant0._Z19gpu_final_search_64xxyP10subproblemPyS1_:
	.zero		944


//--------------------- SYMBOLS --------------------------

	.type		.nv.reservedSmem.offset0,@object
	.size		.nv.reservedSmem.offset0,0x4
